//
// Generated by NVIDIA NVVM Compiler
//
// Compiler Build ID: CL-36424714
// Cuda compilation tools, release 13.0, V13.0.88
// Based on NVVM 20.0.0
//

.version 9.0
.target sm_100
.address_size 64

	// .globl	_Z6matvecPfS_S_i

.visible .entry _Z6matvecPfS_S_i(
	.param .u64 .ptr .align 1 _Z6matvecPfS_S_i_param_0,
	.param .u64 .ptr .align 1 _Z6matvecPfS_S_i_param_1,
	.param .u64 .ptr .align 1 _Z6matvecPfS_S_i_param_2,
	.param .u32 _Z6matvecPfS_S_i_param_3
)
{
	.reg .pred 	%p<11>;
	.reg .b32 	%r<37>;
	.reg .b32 	%f<114>;
	.reg .b64 	%rd<31>;

	ld.param.u64 	%rd10, [_Z6matvecPfS_S_i_param_0];
	ld.param.u64 	%rd11, [_Z6matvecPfS_S_i_param_1];
	ld.param.u64 	%rd12, [_Z6matvecPfS_S_i_param_2];
	ld.param.u32 	%r23, [_Z6matvecPfS_S_i_param_3];
	cvta.to.global.u64 	%rd1, %rd12;
	cvta.to.global.u64 	%rd2, %rd11;
	mov.u32 	%r24, %tid.x;
	mov.u32 	%r25, %ntid.x;
	mov.u32 	%r26, %ctaid.x;
	mad.lo.s32 	%r1, %r25, %r26, %r24;
	setp.ge.s32 	%p1, %r1, %r23;
	@%p1 bra 	$L__BB0_15;
	setp.lt.s32 	%p2, %r23, 1;
	mov.f32 	%f113, 0f00000000;
	@%p2 bra 	$L__BB0_14;
	mul.lo.s32 	%r2, %r23, %r1;
	and.b32  	%r3, %r23, 15;
	setp.lt.u32 	%p3, %r23, 16;
	mov.f32 	%f113, 0f00000000;
	mov.b32 	%r33, 0;
	@%p3 bra 	$L__BB0_5;
	and.b32  	%r33, %r23, 2147483632;
	neg.s32 	%r31, %r33;
	add.s64 	%rd3, %rd2, 32;
	add.s64 	%rd29, %rd1, 32;
	mov.f32 	%f113, 0f00000000;
	mov.u32 	%r30, %r2;
$L__BB0_4:
	.pragma "nounroll";
	mul.wide.s32 	%rd13, %r30, 4;
	add.s64 	%rd14, %rd3, %rd13;
	ld.global.f32 	%f18, [%rd14+-32];
	ld.global.f32 	%f19, [%rd29+-32];
	fma.rn.f32 	%f20, %f18, %f19, %f113;
	ld.global.f32 	%f21, [%rd14+-28];
	ld.global.f32 	%f22, [%rd29+-28];
	fma.rn.f32 	%f23, %f21, %f22, %f20;
	ld.global.f32 	%f24, [%rd14+-24];
	ld.global.f32 	%f25, [%rd29+-24];
	fma.rn.f32 	%f26, %f24, %f25, %f23;
	ld.global.f32 	%f27, [%rd14+-20];
	ld.global.f32 	%f28, [%rd29+-20];
	fma.rn.f32 	%f29, %f27, %f28, %f26;
	ld.global.f32 	%f30, [%rd14+-16];
	ld.global.f32 	%f31, [%rd29+-16];
	fma.rn.f32 	%f32, %f30, %f31, %f29;
	ld.global.f32 	%f33, [%rd14+-12];
	ld.global.f32 	%f34, [%rd29+-12];
	fma.rn.f32 	%f35, %f33, %f34, %f32;
	ld.global.f32 	%f36, [%rd14+-8];
	ld.global.f32 	%f37, [%rd29+-8];
	fma.rn.f32 	%f38, %f36, %f37, %f35;
	ld.global.f32 	%f39, [%rd14+-4];
	ld.global.f32 	%f40, [%rd29+-4];
	fma.rn.f32 	%f41, %f39, %f40, %f38;
	ld.global.f32 	%f42, [%rd14];
	ld.global.f32 	%f43, [%rd29];
	fma.rn.f32 	%f44, %f42, %f43, %f41;
	ld.global.f32 	%f45, [%rd14+4];
	ld.global.f32 	%f46, [%rd29+4];
	fma.rn.f32 	%f47, %f45, %f46, %f44;
	ld.global.f32 	%f48, [%rd14+8];
	ld.global.f32 	%f49, [%rd29+8];
	fma.rn.f32 	%f50, %f48, %f49, %f47;
	ld.global.f32 	%f51, [%rd14+12];
	ld.global.f32 	%f52, [%rd29+12];
	fma.rn.f32 	%f53, %f51, %f52, %f50;
	ld.global.f32 	%f54, [%rd14+16];
	ld.global.f32 	%f55, [%rd29+16];
	fma.rn.f32 	%f56, %f54, %f55, %f53;
	ld.global.f32 	%f57, [%rd14+20];
	ld.global.f32 	%f58, [%rd29+20];
	fma.rn.f32 	%f59, %f57, %f58, %f56;
	ld.global.f32 	%f60, [%rd14+24];
	ld.global.f32 	%f61, [%rd29+24];
	fma.rn.f32 	%f62, %f60, %f61, %f59;
	ld.global.f32 	%f63, [%rd14+28];
	ld.global.f32 	%f64, [%rd29+28];
	fma.rn.f32 	%f113, %f63, %f64, %f62;
	add.s32 	%r31, %r31, 16;
	add.s32 	%r30, %r30, 16;
	add.s64 	%rd29, %rd29, 64;
	setp.ne.s32 	%p4, %r31, 0;
	@%p4 bra 	$L__BB0_4;
$L__BB0_5:
	setp.eq.s32 	%p5, %r3, 0;
	@%p5 bra 	$L__BB0_14;
	and.b32  	%r11, %r23, 7;
	setp.lt.u32 	%p6, %r3, 8;
	@%p6 bra 	$L__BB0_8;
	add.s32 	%r28, %r33, %r2;
	mul.wide.s32 	%rd15, %r28, 4;
	add.s64 	%rd16, %rd2, %rd15;
	ld.global.f32 	%f66, [%rd16];
	mul.wide.u32 	%rd17, %r33, 4;
	add.s64 	%rd18, %rd1, %rd17;
	ld.global.f32 	%f67, [%rd18];
	fma.rn.f32 	%f68, %f66, %f67, %f113;
	ld.global.f32 	%f69, [%rd16+4];
	ld.global.f32 	%f70, [%rd18+4];
	fma.rn.f32 	%f71, %f69, %f70, %f68;
	ld.global.f32 	%f72, [%rd16+8];
	ld.global.f32 	%f73, [%rd18+8];
	fma.rn.f32 	%f74, %f72, %f73, %f71;
	ld.global.f32 	%f75, [%rd16+12];
	ld.global.f32 	%f76, [%rd18+12];
	fma.rn.f32 	%f77, %f75, %f76, %f74;
	ld.global.f32 	%f78, [%rd16+16];
	ld.global.f32 	%f79, [%rd18+16];
	fma.rn.f32 	%f80, %f78, %f79, %f77;
	ld.global.f32 	%f81, [%rd16+20];
	ld.global.f32 	%f82, [%rd18+20];
	fma.rn.f32 	%f83, %f81, %f82, %f80;
	ld.global.f32 	%f84, [%rd16+24];
	ld.global.f32 	%f85, [%rd18+24];
	fma.rn.f32 	%f86, %f84, %f85, %f83;
	ld.global.f32 	%f87, [%rd16+28];
	ld.global.f32 	%f88, [%rd18+28];
	fma.rn.f32 	%f113, %f87, %f88, %f86;
	add.s32 	%r33, %r33, 8;
$L__BB0_8:
	setp.eq.s32 	%p7, %r11, 0;
	@%p7 bra 	$L__BB0_14;
	and.b32  	%r14, %r23, 3;
	setp.lt.u32 	%p8, %r11, 4;
	@%p8 bra 	$L__BB0_11;
	add.s32 	%r29, %r33, %r2;
	mul.wide.s32 	%rd19, %r29, 4;
	add.s64 	%rd20, %rd2, %rd19;
	ld.global.f32 	%f90, [%rd20];
	mul.wide.u32 	%rd21, %r33, 4;
	add.s64 	%rd22, %rd1, %rd21;
	ld.global.f32 	%f91, [%rd22];
	fma.rn.f32 	%f92, %f90, %f91, %f113;
	ld.global.f32 	%f93, [%rd20+4];
	ld.global.f32 	%f94, [%rd22+4];
	fma.rn.f32 	%f95, %f93, %f94, %f92;
	ld.global.f32 	%f96, [%rd20+8];
	ld.global.f32 	%f97, [%rd22+8];
	fma.rn.f32 	%f98, %f96, %f97, %f95;
	ld.global.f32 	%f99, [%rd20+12];
	ld.global.f32 	%f100, [%rd22+12];
	fma.rn.f32 	%f113, %f99, %f100, %f98;
	add.s32 	%r33, %r33, 4;
$L__BB0_11:
	setp.eq.s32 	%p9, %r14, 0;
	@%p9 bra 	$L__BB0_14;
	mul.wide.u32 	%rd23, %r33, 4;
	add.s64 	%rd30, %rd1, %rd23;
	add.s32 	%r36, %r33, %r2;
	neg.s32 	%r35, %r14;
$L__BB0_13:
	.pragma "nounroll";
	mul.wide.s32 	%rd24, %r36, 4;
	add.s64 	%rd25, %rd2, %rd24;
	ld.global.f32 	%f101, [%rd25];
	ld.global.f32 	%f102, [%rd30];
	fma.rn.f32 	%f113, %f101, %f102, %f113;
	add.s64 	%rd30, %rd30, 4;
	add.s32 	%r36, %r36, 1;
	add.s32 	%r35, %r35, 1;
	setp.ne.s32 	%p10, %r35, 0;
	@%p10 bra 	$L__BB0_13;
$L__BB0_14:
	cvta.to.global.u64 	%rd26, %rd10;
	mul.wide.s32 	%rd27, %r1, 4;
	add.s64 	%rd28, %rd26, %rd27;
	ld.global.f32 	%f103, [%rd28];
	add.f32 	%f104, %f113, %f103;
	st.global.f32 	[%rd28], %f104;
$L__BB0_15:
	ret;

}


// ===== COMPILED SASS (sm_100) =====

	.target	sm_100

	.elftype	@"ET_EXEC"


//--------------------- .note.nv.tkinfo           --------------------------
	.section	.note.nv.tkinfo,"",@"SHT_NOTE"
	.sectionflags	@"SHF_NOTE_NV_TKINFO"
	.tkinfo
        /*0018*/ 	.word	0x00000002
        /*0030*/ 	.string	""
        /*0030*/ 	.string	"ptxas"
        /*0030*/ 	.string	"Cuda compilation tools, release 13.0, V13.0.88"
        /*0030*/ 	.string	"Build cuda_13.0.r13.0/compiler.36424714_0"
        /*0030*/ 	.string	"-arch sm_100 -m 64 "



//--------------------- .note.nv.cuinfo           --------------------------
	.section	.note.nv.cuinfo,"",@"SHT_NOTE"
	.sectionflags	@"SHF_NOTE_NV_CUINFO"
        /*0018*/ 	.short	0x0002
        /*001a*/ 	.short	0x0064
        /*001c*/ 	.short	0x0082
	.zero		2


//--------------------- .nv.info                  --------------------------
	.section	.nv.info,"",@"SHT_CUDA_INFO"
	.align	4


	//----- nvinfo : EIATTR_REGCOUNT
	.align		4
        /*0000*/ 	.byte	0x04, 0x2f
        /*0002*/ 	.short	(.L_1 - .L_0)
	.align		4
.L_0:
        /*0004*/ 	.word	index@(_Z6matvecPfS_S_i)
        /*0008*/ 	.word	0x0000001e


	//----- nvinfo : EIATTR_FRAME_SIZE
	.align		4
.L_1:
        /*000c*/ 	.byte	0x04, 0x11
        /*000e*/ 	.short	(.L_3 - .L_2)
	.align		4
.L_2:
        /*0010*/ 	.word	index@(_Z6matvecPfS_S_i)
        /*0014*/ 	.word	0x00000000


	//----- nvinfo : EIATTR_MIN_STACK_SIZE
	.align		4
.L_3:
        /*0018*/ 	.byte	0x04, 0x12
        /*001a*/ 	.short	(.L_5 - .L_4)
	.align		4
.L_4:
        /*001c*/ 	.word	index@(_Z6matvecPfS_S_i)
        /*0020*/ 	.word	0x00000000
.L_5:


//--------------------- .nv.compat                --------------------------
	.section	.nv.compat,"",@"SHT_CUDA_COMPAT_INFO"
	.align	4
        /*0000*/ 	.byte	0x02, 0x09, 0x00, 0x00, 0x02, 0x02, 0x01, 0x00, 0x02, 0x05, 0x05, 0x00, 0x03, 0x07, 0x01, 0x01
        /*0010*/ 	.byte	0x02, 0x03, 0x00, 0x00, 0x02, 0x06, 0x01, 0x00, 0x04, 0x0b, 0x08, 0x00, 0x09, 0x00, 0x00, 0x00
        /*0020*/ 	.byte	0x00, 0x00, 0x00, 0x00


//--------------------- .nv.info._Z6matvecPfS_S_i --------------------------
	.section	.nv.info._Z6matvecPfS_S_i,"",@"SHT_CUDA_INFO"
	.sectionflags	@""
	.align	4


	//----- nvinfo : EIATTR_CUDA_API_VERSION
	.align		4
        /*0000*/ 	.byte	0x04, 0x37
        /*0002*/ 	.short	(.L_7 - .L_6)
.L_6:
        /*0004*/ 	.word	0x00000082


	//----- nvinfo : EIATTR_KPARAM_INFO
	.align		4
.L_7:
        /*0008*/ 	.byte	0x04, 0x17
        /*000a*/ 	.short	(.L_9 - .L_8)
.L_8:
        /*000c*/ 	.word	0x00000000
        /*0010*/ 	.short	0x0003
        /*0012*/ 	.short	0x0018
        /*0014*/ 	.byte	0x00, 0xf0, 0x11, 0x00


	//----- nvinfo : EIATTR_KPARAM_INFO
	.align		4
.L_9:
        /*0018*/ 	.byte	0x04, 0x17
        /*001a*/ 	.short	(.L_11 - .L_10)
.L_10:
        /*001c*/ 	.word	0x00000000
        /*0020*/ 	.short	0x0002
        /*0022*/ 	.short	0x0010
        /*0024*/ 	.byte	0x00, 0xf5, 0x21, 0x00


	//----- nvinfo : EIATTR_KPARAM_INFO
	.align		4
.L_11:
        /*0028*/ 	.byte	0x04, 0x17
        /*002a*/ 	.short	(.L_13 - .L_12)
.L_12:
        /*002c*/ 	.word	0x00000000
        /*0030*/ 	.short	0x0001
        /*0032*/ 	.short	0x0008
        /*0034*/ 	.byte	0x00, 0xf5, 0x21, 0x00


	//----- nvinfo : EIATTR_KPARAM_INFO
	.align		4
.L_13:
        /*0038*/ 	.byte	0x04, 0x17
        /*003a*/ 	.short	(.L_15 - .L_14)
.L_14:
        /*003c*/ 	.word	0x00000000
        /*0040*/ 	.short	0x0000
        /*0042*/ 	.short	0x0000
        /*0044*/ 	.byte	0x00, 0xf5, 0x21, 0x00


	//----- nvinfo : EIATTR_SPARSE_MMA_MASK
	.align		4
.L_15:
        /*0048*/ 	.byte	0x03, 0x50
        /*004a*/ 	.short	0x0000


	//----- nvinfo : EIATTR_MAXREG_COUNT
	.align		4
        /*004c*/ 	.byte	0x03, 0x1b
        /*004e*/ 	.short	0x00ff


	//----- nvinfo : EIATTR_MERCURY_ISA_VERSION
	.align		4
        /*0050*/ 	.byte	0x03, 0x5f
        /*0052*/ 	.short	0x0101


	//----- nvinfo : EIATTR_VRC_CTA_INIT_COUNT
	.align		4
        /*0054*/ 	.byte	0x02, 0x4a
	.zero		1
	.zero		1


	//----- nvinfo : EIATTR_EXIT_INSTR_OFFSETS
	.align		4
        /*0058*/ 	.byte	0x04, 0x1c
        /*005a*/ 	.short	(.L_17 - .L_16)


	//   ....[0]....
.L_16:
        /*005c*/ 	.word	0x00000070


	//   ....[1]....
        /*0060*/ 	.word	0x00000ab0


	//----- nvinfo : EIATTR_CBANK_PARAM_SIZE
	.align		4
.L_17:
        /*0064*/ 	.byte	0x03, 0x19
        /*0066*/ 	.short	0x001c


	//----- nvinfo : EIATTR_PARAM_CBANK
	.align		4
        /*0068*/ 	.byte	0x04, 0x0a
        /*006a*/ 	.short	(.L_19 - .L_18)
	.align		4
.L_18:
        /*006c*/ 	.word	index@(.nv.constant0._Z6matvecPfS_S_i)
        /*0070*/ 	.short	0x0380
        /*0072*/ 	.short	0x001c


	//----- nvinfo : EIATTR_SW_WAR
	.align		4
.L_19:
        /*0074*/ 	.byte	0x04, 0x36
        /*0076*/ 	.short	(.L_21 - .L_20)
.L_20:
        /*0078*/ 	.word	0x00000008
.L_21:


//--------------------- .nv.callgraph             --------------------------
	.section	.nv.callgraph,"",@"SHT_CUDA_CALLGRAPH"
	.align	4
	.sectionentsize	8
	.align		4
        /*0000*/ 	.word	0x00000000
	.align		4
        /*0004*/ 	.word	0xffffffff
	.align		4
        /*0008*/ 	.word	0x00000000
	.align		4
        /*000c*/ 	.word	0xfffffffe
	.align		4
        /*0010*/ 	.word	0x00000000
	.align		4
        /*0014*/ 	.word	0xfffffffd
	.align		4
        /*0018*/ 	.word	0x00000000
	.align		4
        /*001c*/ 	.word	0xfffffffc


//--------------------- .text._Z6matvecPfS_S_i    --------------------------
	.section	.text._Z6matvecPfS_S_i,"ax",@progbits
	.align	128
        .global         _Z6matvecPfS_S_i
        .type           _Z6matvecPfS_S_i,@function
        .size           _Z6matvecPfS_S_i,(.L_x_7 - _Z6matvecPfS_S_i)
        .other          _Z6matvecPfS_S_i,@"STO_CUDA_ENTRY STV_DEFAULT"
_Z6matvecPfS_S_i:
.text._Z6matvecPfS_S_i:
[----:B------:R-:W-:Y:S01]  /*0000*/  LDC R1, c[0x0][0x37c] ;  /* 0x0000df00ff017b82 */ /* 0x000fe20000000800 */
[----:B------:R-:W0:Y:S01]  /*0010*/  S2R R0, SR_TID.X ;  /* 0x0000000000007919 */ /* 0x000e220000002100 */
[----:B------:R-:W0:Y:S01]  /*0020*/  LDCU UR4, c[0x0][0x360] ;  /* 0x00006c00ff0477ac */ /* 0x000e220008000800 */
[----:B------:R-:W0:Y:S01]  /*0030*/  S2R R3, SR_CTAID.X ;  /* 0x0000000000037919 */ /* 0x000e220000002500 */
[----:B------:R-:W1:Y:S01]  /*0040*/  LDCU UR11, c[0x0][0x398] ;  /* 0x00007300ff0b77ac */ /* 0x000e620008000800 */
[----:B0-----:R-:W-:-:S05]  /*0050*/  IMAD R0, R3, UR4, R0 ;  /* 0x0000000403007c24 */ /* 0x001fca000f8e0200 */
[----:B-1----:R-:W-:-:S13]  /*0060*/  ISETP.GE.AND P0, PT, R0, UR11, PT ;  /* 0x0000000b00007c0c */ /* 0x002fda000bf06270 */
[----:B------:R-:W-:Y:S05]  /*0070*/  @P0 EXIT ;  /* 0x000000000000094d */ /* 0x000fea0003800000 */
[----:B------:R-:W-:Y:S01]  /*0080*/  UISETP.GE.AND UP0, UPT, UR11, 0x1, UPT ;  /* 0x000000010b00788c */ /* 0x000fe2000bf06270 */
[----:B------:R-:W-:Y:S01]  /*0090*/  HFMA2 R15, -RZ, RZ, 0, 0 ;  /* 0x00000000ff0f7431 */ /* 0x000fe200000001ff */
[----:B------:R-:W0:Y:S07]  /*00a0*/  LDCU.64 UR12, c[0x0][0x358] ;  /* 0x00006b00ff0c77ac */ /* 0x000e2e0008000a00 */
[----:B------:R-:W-:Y:S05]  /*00b0*/  BRA.U !UP0, `(.L_x_0) ;  /* 0x0000000908687547 */ /* 0x000fea000b800000 */
[----:B------:R-:W-:Y:S02]  /*00c0*/  UISETP.GE.U32.AND UP1, UPT, UR11, 0x10, UPT ;  /* 0x000000100b00788c */ /* 0x000fe4000bf26070 */
[----:B------:R-:W-:Y:S01]  /*00d0*/  IMAD R7, R0, UR11, RZ ;  /* 0x0000000b00077c24 */ /* 0x000fe2000f8e02ff */
[----:B------:R-:W-:Y:S01]  /*00e0*/  ULOP3.LUT UR8, UR11, 0xf, URZ, 0xc0, !UPT ;  /* 0x0000000f0b087892 */ /* 0x000fe2000f8ec0ff */
[----:B------:R-:W-:Y:S02]  /*00f0*/  MOV R15, RZ ;  /* 0x000000ff000f7202 */ /* 0x000fe40000000f00 */
[----:B------:R-:W-:Y:S01]  /*0100*/  MOV R8, RZ ;  /* 0x000000ff00087202 */ /* 0x000fe20000000f00 */
[----:B------:R-:W-:Y:S02]  /*0110*/  UISETP.NE.AND UP0, UPT, UR8, URZ, UPT ;  /* 0x000000ff0800728c */ /* 0x000fe4000bf05270 */
[----:B------:R-:W-:Y:S09]  /*0120*/  BRA.U !UP1, `(.L_x_1) ;  /* 0x0000000509187547 */ /* 0x000ff2000b800000 */
[----:B------:R-:W1:Y:S01]  /*0130*/  LDCU.64 UR4, c[0x0][0x390] ;  /* 0x00007200ff0477ac */ /* 0x000e620008000a00 */
[----:B------:R-:W-:Y:S02]  /*0140*/  MOV R15, RZ ;  /* 0x000000ff000f7202 */ /* 0x000fe40000000f00 */
[----:B------:R-:W-:Y:S01]  /*0150*/  MOV R6, R7 ;  /* 0x0000000700067202 */ /* 0x000fe20000000f00 */
[----:B------:R-:W2:Y:S01]  /*0160*/  LDCU.64 UR6, c[0x0][0x388] ;  /* 0x00007100ff0677ac */ /* 0x000ea20008000a00 */
[----:B------:R-:W-:-:S04]  /*0170*/  ULOP3.LUT UR9, UR11, 0x7ffffff0, URZ, 0xc0, !UPT ;  /* 0x7ffffff00b097892 */ /* 0x000fc8000f8ec0ff */
[----:B------:R-:W-:Y:S02]  /*0180*/  UIADD3 UR10, UPT, UPT, -UR9, URZ, URZ ;  /* 0x000000ff090a7290 */ /* 0x000fe4000fffe1ff */
[----:B------:R-:W-:Y:S01]  /*0190*/  MOV R8, UR9 ;  /* 0x0000000900087c02 */ /* 0x000fe20008000f00 */
[----:B-1----:R-:W-:-:S04]  /*01a0*/  UIADD3 UR4, UP2, UPT, UR4, 0x20, URZ ;  /* 0x0000002004047890 */ /* 0x002fc8000ff5e0ff */
[----:B------:R-:W-:Y:S02]  /*01b0*/  UIADD3.X UR5, UPT, UPT, URZ, UR5, URZ, UP2, !UPT ;  /* 0x00000005ff057290 */ /* 0x000fe400097fe4ff */
[----:B--2---:R-:W-:Y:S01]  /*01c0*/  UIADD3 UR6, UP1, UPT, UR6, 0x20, URZ ;  /* 0x0000002006067890 */ /* 0x004fe2000ff3e0ff */
[----:B------:R-:W-:-:S03]  /*01d0*/  MOV R2, UR4 ;  /* 0x0000000400027c02 */ /* 0x000fc60008000f00 */
[----:B------:R-:W-:Y:S01]  /*01e0*/  MOV R3, UR5 ;  /* 0x0000000500037c02 */ /* 0x000fe20008000f00 */
[----:B------:R-:W-:-:S12]  /*01f0*/  UIADD3.X UR7, UPT, UPT, URZ, UR7, URZ, UP1, !UPT ;  /* 0x00000007ff077290 */ /* 0x000fd80008ffe4ff */
.L_x_2:
[----:B------:R-:W-:Y:S01]  /*0200*/  MOV R4, UR6 ;  /* 0x0000000600047c02 */ /* 0x000fe20008000f00 */
[----:B0-----:R-:W2:Y:S01]  /*0210*/  LDG.E R17, desc[UR12][R2.64+-0x20] ;  /* 0xffffe00c02117981 */ /* 0x001ea2000c1e1900 */
[----:B------:R-:W-:-:S03]  /*0220*/  MOV R5, UR7 ;  /* 0x0000000700057c02 */ /* 0x000fc60008000f00 */
[----:B------:R-:W3:Y:S01]  /*0230*/  LDG.E R25, desc[UR12][R2.64+-0x1c] ;  /* 0xffffe40c02197981 */ /* 0x000ee2000c1e1900 */
[----:B------:R-:W-:-:S03]  /*0240*/  IMAD.WIDE R4, R6, 0x4, R4 ;  /* 0x0000000406047825 */ /* 0x000fc600078e0204 */
[----:B------:R-:W4:Y:S04]  /*0250*/  LDG.E R19, desc[UR12][R2.64+-0x18] ;  /* 0xffffe80c02137981 */ /* 0x000f28000c1e1900 */
[----:B------:R-:W2:Y:S04]  /*0260*/  LDG.E R16, desc[UR12][R4.64+-0x20] ;  /* 0xffffe00c04107981 */ /* 0x000ea8000c1e1900 */
[----:B------:R-:W3:Y:S04]  /*0270*/  LDG.E R18, desc[UR12][R4.64+-0x1c] ;  /* 0xffffe40c04127981 */ /* 0x000ee8000c1e1900 */
[----:B------:R-:W4:Y:S04]  /*0280*/  LDG.E R20, desc[UR12][R4.64+-0x18] ;  /* 0xffffe80c04147981 */ /* 0x000f28000c1e1900 */
[----:B------:R-:W5:Y:S04]  /*0290*/  LDG.E R22, desc[UR12][R2.64+-0x14] ;  /* 0xffffec0c02167981 */ /* 0x000f68000c1e1900 */
        /* <DEDUP_REMOVED lines=8> */
[----:B------:R-:W5:Y:S01]  /*0320*/  LDG.E R14, desc[UR12][R4.64+-0x4] ;  /* 0xfffffc0c040e7981 */ /* 0x000f62000c1e1900 */
[----:B--2---:R-:W-:-:S03]  /*0330*/  FFMA R17, R16, R17, R15 ;  /* 0x0000001110117223 */ /* 0x004fc6000000000f */
[----:B------:R-:W2:Y:S04]  /*0340*/  LDG.E R15, desc[UR12][R2.64] ;  /* 0x0000000c020f7981 */ /* 0x000ea8000c1e1900 */
[----:B------:R-:W2:Y:S01]  /*0350*/  LDG.E R16, desc[UR12][R4.64] ;  /* 0x0000000c04107981 */ /* 0x000ea2000c1e1900 */
[----:B---3--:R-:W-:-:S03]  /*0360*/  FFMA R25, R18, R25, R17 ;  /* 0x0000001912197223 */ /* 0x008fc60000000011 */
[----:B------:R-:W3:Y:S01]  /*0370*/  LDG.E R17, desc[UR12][R2.64+0x4] ;  /* 0x0000040c02117981 */ /* 0x000ee2000c1e1900 */
[----:B----4-:R-:W-:-:S03]  /*0380*/  FFMA R26, R20, R19, R25 ;  /* 0x00000013141a7223 */ /* 0x010fc60000000019 */
[----:B------:R-:W3:Y:S04]  /*0390*/  LDG.E R18, desc[UR12][R4.64+0x4] ;  /* 0x0000040c04127981 */ /* 0x000ee8000c1e1900 */
[----:B------:R-:W4:Y:S01]  /*03a0*/  LDG.E R20, desc[UR12][R2.64+0x8] ;  /* 0x0000080c02147981 */ /* 0x000f22000c1e1900 */
[----:B-----5:R-:W-:-:S03]  /*03b0*/  FFMA R25, R21, R22, R26 ;  /* 0x0000001615197223 */ /* 0x020fc6000000001a */
[----:B------:R-:W4:Y:S04]  /*03c0*/  LDG.E R19, desc[UR12][R4.64+0x8] ;  /* 0x0000080c04137981 */ /* 0x000f28000c1e1900 */
[----:B------:R-:W5:Y:S01]  /*03d0*/  LDG.E R22, desc[UR12][R2.64+0xc] ;  /* 0x00000c0c02167981 */ /* 0x000f62000c1e1900 */
[----:B------:R-:W-:-:S03]  /*03e0*/  FFMA R25, R24, R23, R25 ;  /* 0x0000001718197223 */ /* 0x000fc60000000019 */
[----:B------:R-:W5:Y:S04]  /*03f0*/  LDG.E R21, desc[UR12][R4.64+0xc] ;  /* 0x00000c0c04157981 */ /* 0x000f68000c1e1900 */
[----:B------:R-:W5:Y:S01]  /*0400*/  LDG.E R24, desc[UR12][R2.64+0x10] ;  /* 0x0000100c02187981 */ /* 0x000f62000c1e1900 */
[----:B------:R-:W-:-:S03]  /*0410*/  FFMA R25, R10, R9, R25 ;  /* 0x000000090a197223 */ /* 0x000fc60000000019 */
[----:B------:R-:W5:Y:S04]  /*0420*/  LDG.E R23, desc[UR12][R4.64+0x10] ;  /* 0x0000100c04177981 */ /* 0x000f68000c1e1900 */
[----:B------:R-:W5:Y:S01]  /*0430*/  LDG.E R10, desc[UR12][R2.64+0x14] ;  /* 0x0000140c020a7981 */ /* 0x000f62000c1e1900 */
[----:B------:R-:W-:-:S03]  /*0440*/  FFMA R27, R12, R11, R25 ;  /* 0x0000000b0c1b7223 */ /* 0x000fc60000000019 */
[----:B------:R-:W5:Y:S04]  /*0450*/  LDG.E R9, desc[UR12][R4.64+0x14] ;  /* 0x0000140c04097981 */ /* 0x000f68000c1e1900 */
[----:B------:R-:W5:Y:S04]  /*0460*/  LDG.E R11, desc[UR12][R2.64+0x18] ;  /* 0x0000180c020b7981 */ /* 0x000f68000c1e1900 */
[----:B------:R-:W5:Y:S04]  /*0470*/  LDG.E R12, desc[UR12][R4.64+0x18] ;  /* 0x0000180c040c7981 */ /* 0x000f68000c1e1900 */
[----:B------:R-:W5:Y:S04]  /*0480*/  LDG.E R25, desc[UR12][R4.64+0x1c] ;  /* 0x00001c0c04197981 */ /* 0x000f68000c1e1900 */
[----:B------:R0:W5:Y:S01]  /*0490*/  LDG.E R26, desc[UR12][R2.64+0x1c] ;  /* 0x00001c0c021a7981 */ /* 0x000162000c1e1900 */
[----:B------:R-:W-:Y:S01]  /*04a0*/  FFMA R13, R14, R13, R27 ;  /* 0x0000000d0e0d7223 */ /* 0x000fe2000000001b */
[----:B------:R-:W-:-:S04]  /*04b0*/  UIADD3 UR10, UPT, UPT, UR10, 0x10, URZ ;  /* 0x000000100a0a7890 */ /* 0x000fc8000fffe0ff */
[----:B------:R-:W-:Y:S01]  /*04c0*/  UISETP.NE.AND UP1, UPT, UR10, URZ, UPT ;  /* 0x000000ff0a00728c */ /* 0x000fe2000bf25270 */
[----:B0-----:R-:W-:Y:S02]  /*04d0*/  IADD3 R2, P0, PT, R2, 0x40, RZ ;  /* 0x0000004002027810 */ /* 0x001fe40007f1e0ff */
[----:B------:R-:W-:Y:S02]  /*04e0*/  IADD3 R6, PT, PT, R6, 0x10, RZ ;  /* 0x0000001006067810 */ /* 0x000fe40007ffe0ff */
[----:B------:R-:W-:Y:S01]  /*04f0*/  IADD3.X R3, PT, PT, RZ, R3, RZ, P0, !PT ;  /* 0x00000003ff037210 */ /* 0x000fe200007fe4ff */
[----:B--2---:R-:W-:-:S04]  /*0500*/  FFMA R13, R16, R15, R13 ;  /* 0x0000000f100d7223 */ /* 0x004fc8000000000d */
[----:B---3--:R-:W-:-:S04]  /*0510*/  FFMA R18, R18, R17, R13 ;  /* 0x0000001112127223 */ /* 0x008fc8000000000d */
[----:B----4-:R-:W-:-:S04]  /*0520*/  FFMA R18, R19, R20, R18 ;  /* 0x0000001413127223 */ /* 0x010fc80000000012 */
[----:B-----5:R-:W-:-:S04]  /*0530*/  FFMA R18, R21, R22, R18 ;  /* 0x0000001615127223 */ /* 0x020fc80000000012 */
[----:B------:R-:W-:-:S04]  /*0540*/  FFMA R18, R23, R24, R18 ;  /* 0x0000001817127223 */ /* 0x000fc80000000012 */
[----:B------:R-:W-:-:S04]  /*0550*/  FFMA R9, R9, R10, R18 ;  /* 0x0000000a09097223 */ /* 0x000fc80000000012 */
[----:B------:R-:W-:-:S04]  /*0560*/  FFMA R12, R12, R11, R9 ;  /* 0x0000000b0c0c7223 */ /* 0x000fc80000000009 */
[----:B------:R-:W-:Y:S01]  /*0570*/  FFMA R15, R25, R26, R12 ;  /* 0x0000001a190f7223 */ /* 0x000fe2000000000c */
[----:B------:R-:W-:Y:S06]  /*0580*/  BRA.U UP1, `(.L_x_2) ;  /* 0xfffffffd011c7547 */ /* 0x000fec000b83ffff */
.L_x_1:
[----:B------:R-:W-:Y:S05]  /*0590*/  BRA.U !UP0, `(.L_x_0) ;  /* 0x0000000508307547 */ /* 0x000fea000b800000 */
[----:B------:R-:W-:Y:S02]  /*05a0*/  UISETP.GE.U32.AND UP0, UPT, UR8, 0x8, UPT ;  /* 0x000000080800788c */ /* 0x000fe4000bf06070 */
[----:B------:R-:W-:-:S04]  /*05b0*/  ULOP3.LUT UR5, UR11, 0x7, URZ, 0xc0, !UPT ;  /* 0x000000070b057892 */ /* 0x000fc8000f8ec0ff */
[----:B------:R-:W-:-:S03]  /*05c0*/  UISETP.NE.AND UP1, UPT, UR5, URZ, UPT ;  /* 0x000000ff0500728c */ /* 0x000fc6000bf25270 */
[----:B------:R-:W-:Y:S08]  /*05d0*/  BRA.U !UP0, `(.L_x_3) ;  /* 0x0000000108787547 */ /* 0x000ff0000b800000 */
[----:B------:R-:W1:Y:S01]  /*05e0*/  LDC.64 R2, c[0x0][0x388] ;  /* 0x0000e200ff027b82 */ /* 0x000e620000000a00 */
[----:B------:R-:W-:-:S07]  /*05f0*/  IADD3 R9, PT, PT, R7, R8, RZ ;  /* 0x0000000807097210 */ /* 0x000fce0007ffe0ff */
[----:B------:R-:W2:Y:S01]  /*0600*/  LDC.64 R4, c[0x0][0x390] ;  /* 0x0000e400ff047b82 */ /* 0x000ea20000000a00 */
[----:B-1----:R-:W-:-:S05]  /*0610*/  IMAD.WIDE R2, R9, 0x4, R2 ;  /* 0x0000000409027825 */ /* 0x002fca00078e0202 */
[----:B0-----:R-:W3:Y:S01]  /*0620*/  LDG.E R10, desc[UR12][R2.64] ;  /* 0x0000000c020a7981 */ /* 0x001ee2000c1e1900 */
[----:B--2---:R-:W-:-:S03]  /*0630*/  IMAD.WIDE.U32 R4, R8, 0x4, R4 ;  /* 0x0000000408047825 */ /* 0x004fc600078e0004 */
[----:B------:R-:W2:Y:S04]  /*0640*/  LDG.E R13, desc[UR12][R2.64+0x4] ;  /* 0x0000040c020d7981 */ /* 0x000ea8000c1e1900 */
[----:B------:R-:W3:Y:S04]  /*0650*/  LDG.E R11, desc[UR12][R4.64] ;  /* 0x0000000c040b7981 */ /* 0x000ee8000c1e1900 */
[----:B------:R-:W2:Y:S04]  /*0660*/  LDG.E R12, desc[UR12][R4.64+0x4] ;  /* 0x0000040c040c7981 */ /* 0x000ea8000c1e1900 */
[----:B------:R-:W4:Y:S04]  /*0670*/  LDG.E R17, desc[UR12][R2.64+0x8] ;  /* 0x0000080c02117981 */ /* 0x000f28000c1e1900 */
        /* <DEDUP_REMOVED lines=11> */
[----:B------:R-:W-:Y:S01]  /*0730*/  IADD3 R8, PT, PT, R8, 0x8, RZ ;  /* 0x0000000808087810 */ /* 0x000fe20007ffe0ff */
[----:B---3--:R-:W-:-:S04]  /*0740*/  FFMA R10, R10, R11, R15 ;  /* 0x0000000b0a0a7223 */ /* 0x008fc8000000000f */
[----:B--2---:R-:W-:-:S04]  /*0750*/  FFMA R10, R13, R12, R10 ;  /* 0x0000000c0d0a7223 */ /* 0x004fc8000000000a */
[----:B----4-:R-:W-:-:S04]  /*0760*/  FFMA R10, R17, R14, R10 ;  /* 0x0000000e110a7223 */ /* 0x010fc8000000000a */
[----:B-----5:R-:W-:-:S04]  /*0770*/  FFMA R10, R19, R16, R10 ;  /* 0x00000010130a7223 */ /* 0x020fc8000000000a */
[----:B------:R-:W-:-:S04]  /*0780*/  FFMA R10, R21, R18, R10 ;  /* 0x00000012150a7223 */ /* 0x000fc8000000000a */
[----:B------:R-:W-:-:S04]  /*0790*/  FFMA R23, R23, R20, R10 ;  /* 0x0000001417177223 */ /* 0x000fc8000000000a */
[----:B------:R-:W-:-:S04]  /*07a0*/  FFMA R6, R6, R9, R23 ;  /* 0x0000000906067223 */ /* 0x000fc80000000017 */
[----:B------:R-:W-:-:S07]  /*07b0*/  FFMA R15, R25, R22, R6 ;  /* 0x00000016190f7223 */ /* 0x000fce0000000006 */
.L_x_3:
        /* <DEDUP_REMOVED lines=17> */
[----:B------:R-:W5:Y:S01]  /*08d0*/  LDG.E R14, desc[UR12][R4.64+0xc] ;  /* 0x00000c0c040e7981 */ /* 0x000f62000c1e1900 */
[----:B------:R-:W-:Y:S01]  /*08e0*/  IADD3 R8, PT, PT, R8, 0x4, RZ ;  /* 0x0000000408087810 */ /* 0x000fe20007ffe0ff */
[----:B---3--:R-:W-:-:S04]  /*08f0*/  FFMA R6, R6, R9, R15 ;  /* 0x0000000906067223 */ /* 0x008fc8000000000f */
[----:B--2---:R-:W-:-:S04]  /*0900*/  FFMA R6, R11, R10, R6 ;  /* 0x0000000a0b067223 */ /* 0x004fc80000000006 */
[----:B----4-:R-:W-:-:S04]  /*0910*/  FFMA R6, R13, R12, R6 ;  /* 0x0000000c0d067223 */ /* 0x010fc80000000006 */
[----:B-----5:R-:W-:-:S07]  /*0920*/  FFMA R15, R17, R14, R6 ;  /* 0x0000000e110f7223 */ /* 0x020fce0000000006 */
.L_x_4:
[----:B------:R-:W-:Y:S05]  /*0930*/  BRA.U !UP1, `(.L_x_0) ;  /* 0x0000000109487547 */ /* 0x000fea000b800000 */
[----:B------:R-:W1:Y:S01]  /*0940*/  LDC.64 R2, c[0x0][0x390] ;  /* 0x0000e400ff027b82 */ /* 0x000e620000000a00 */
[----:B------:R-:W-:Y:S01]  /*0950*/  IADD3 R7, PT, PT, R7, R8, RZ ;  /* 0x0000000807077210 */ /* 0x000fe20007ffe0ff */
[----:B------:R-:W-:-:S06]  /*0960*/  UIADD3 UR4, UPT, UPT, -UR4, URZ, URZ ;  /* 0x000000ff04047290 */ /* 0x000fcc000fffe1ff */
[----:B------:R-:W2:Y:S01]  /*0970*/  LDC.64 R10, c[0x0][0x388] ;  /* 0x0000e200ff0a7b82 */ /* 0x000ea20000000a00 */
[----:B-1----:R-:W-:-:S03]  /*0980*/  IMAD.WIDE.U32 R2, R8, 0x4, R2 ;  /* 0x0000000408027825 */ /* 0x002fc600078e0002 */
[----:B------:R-:W-:Y:S02]  /*0990*/  MOV R6, R2 ;  /* 0x0000000200067202 */ /* 0x000fe40000000f00 */
[----:B------:R-:W-:-:S07]  /*09a0*/  MOV R5, R3 ;  /* 0x0000000300057202 */ /* 0x000fce0000000f00 */
.L_x_5:
[----:B--2---:R-:W-:Y:S01]  /*09b0*/  IMAD.WIDE R2, R7, 0x4, R10 ;  /* 0x0000000407027825 */ /* 0x004fe200078e020a */
[----:B------:R-:W-:-:S05]  /*09c0*/  MOV R4, R6 ;  /* 0x0000000600047202 */ /* 0x000fca0000000f00 */
[----:B0-----:R-:W2:Y:S04]  /*09d0*/  LDG.E R2, desc[UR12][R2.64] ;  /* 0x0000000c02027981 */ /* 0x001ea8000c1e1900 */
[----:B------:R0:W2:Y:S01]  /*09e0*/  LDG.E R4, desc[UR12][R4.64] ;  /* 0x0000000c04047981 */ /* 0x0000a2000c1e1900 */
[----:B------:R-:W-:Y:S01]  /*09f0*/  UIADD3 UR4, UPT, UPT, UR4, 0x1, URZ ;  /* 0x0000000104047890 */ /* 0x000fe2000fffe0ff */
[----:B------:R-:W-:Y:S02]  /*0a00*/  IADD3 R6, P0, PT, R6, 0x4, RZ ;  /* 0x0000000406067810 */ /* 0x000fe40007f1e0ff */
[----:B------:R-:W-:Y:S01]  /*0a10*/  IADD3 R7, PT, PT, R7, 0x1, RZ ;  /* 0x0000000107077810 */ /* 0x000fe20007ffe0ff */
[----:B------:R-:W-:Y:S01]  /*0a20*/  UISETP.NE.AND UP0, UPT, UR4, URZ, UPT ;  /* 0x000000ff0400728c */ /* 0x000fe2000bf05270 */
[----:B0-----:R-:W-:Y:S01]  /*0a30*/  IADD3.X R5, PT, PT, RZ, R5, RZ, P0, !PT ;  /* 0x00000005ff057210 */ /* 0x001fe200007fe4ff */
[----:B--2---:R-:W-:-:S07]  /*0a40*/  FFMA R15, R2, R4, R15 ;  /* 0x00000004020f7223 */ /* 0x004fce000000000f */
[----:B------:R-:W-:Y:S05]  /*0a50*/  BRA.U UP0, `(.L_x_5) ;  /* 0xfffffffd00d47547 */ /* 0x000fea000b83ffff */
.L_x_0:
[----:B------:R-:W1:Y:S02]  /*0a60*/  LDC.64 R2, c[0x0][0x380] ;  /* 0x0000e000ff027b82 */ /* 0x000e640000000a00 */
[----:B-1----:R-:W-:-:S05]  /*0a70*/  IMAD.WIDE R2, R0, 0x4, R2 ;  /* 0x0000000400027825 */ /* 0x002fca00078e0202 */
[----:B0-----:R-:W2:Y:S02]  /*0a80*/  LDG.E R0, desc[UR12][R2.64] ;  /* 0x0000000c02007981 */ /* 0x001ea4000c1e1900 */
[----:B--2---:R-:W-:-:S05]  /*0a90*/  FADD R15, R0, R15 ;  /* 0x0000000f000f7221 */ /* 0x004fca0000000000 */
[----:B------:R-:W-:Y:S01]  /*0aa0*/  STG.E desc[UR12][R2.64], R15 ;  /* 0x0000000f02007986 */ /* 0x000fe2000c10190c */
[----:B------:R-:W-:Y:S05]  /*0ab0*/  EXIT ;  /* 0x000000000000794d */ /* 0x000fea0003800000 */
.L_x_6:
[----:B------:R-:W-:-:S00]  /*0ac0*/  BRA `(.L_x_6) ;  /* 0xfffffffc00fc7947 */ /* 0x000fc0000383ffff */
[----:B------:R-:W-:-:S00]  /*0ad0*/  NOP ;  /* 0x0000000000007918 */ /* 0x000fc00000000000 */
        /* <DEDUP_REMOVED lines=10> */
.L_x_7:


//--------------------- .nv.shared.reserved.0     --------------------------
	.section	.nv.shared.reserved.0,"aw",@nobits
	.weak		__nv_reservedSMEM_offset_0_alias
	.size		__nv_reservedSMEM_offset_0_alias, 0, 64
	.other		__nv_reservedSMEM_offset_0_alias,@"STO_CUDA_RESERVED_SHARED STV_DEFAULT"
__nv_reservedSMEM_offset_0_alias:
	.zero		0
	.zero		64


//--------------------- .nv.constant0._Z6matvecPfS_S_i --------------------------
	.section	.nv.constant0._Z6matvecPfS_S_i,"a",@progbits
	.sectionflags	@""
	.align	4
.nv.constant0._Z6matvecPfS_S_i:
	.zero		924


//--------------------- SYMBOLS --------------------------

	.type		.nv.reservedSmem.offset0,@object
	.size		.nv.reservedSmem.offset0,0x4
